//
// Generated by NVIDIA NVVM Compiler
//
// Compiler Build ID: CL-36424714
// Cuda compilation tools, release 13.0, V13.0.88
// Based on NVVM 20.0.0
//

.version 9.0
.target sm_100
.address_size 64

	// .globl	_Z5con2dPiS_i
.const .align 4 .b8 mask[196];

.visible .entry _Z5con2dPiS_i(
	.param .u64 .ptr .align 1 _Z5con2dPiS_i_param_0,
	.param .u64 .ptr .align 1 _Z5con2dPiS_i_param_1,
	.param .u32 _Z5con2dPiS_i_param_2
)
{
	.reg .pred 	%p<33>;
	.reg .b32 	%r<71>;
	.reg .b64 	%rd<19>;

	ld.param.u64 	%rd7, [_Z5con2dPiS_i_param_0];
	ld.param.u64 	%rd5, [_Z5con2dPiS_i_param_1];
	ld.param.u32 	%r28, [_Z5con2dPiS_i_param_2];
	cvta.to.global.u64 	%rd1, %rd7;
	mov.u32 	%r31, %ctaid.y;
	mov.u32 	%r32, %ntid.y;
	mov.u32 	%r33, %tid.y;
	mad.lo.s32 	%r1, %r31, %r32, %r33;
	mov.u32 	%r34, %ctaid.x;
	mov.u32 	%r35, %ntid.x;
	mov.u32 	%r36, %tid.x;
	mad.lo.s32 	%r2, %r34, %r35, %r36;
	add.s32 	%r37, %r1, -3;
	add.s32 	%r38, %r2, -2;
	setp.lt.s32 	%p5, %r2, 2;
	setp.ge.s32 	%p6, %r38, %r28;
	or.pred  	%p1, %p5, %p6;
	add.s32 	%r39, %r2, 1;
	setp.lt.s32 	%p7, %r2, -1;
	setp.ge.s32 	%p8, %r39, %r28;
	or.pred  	%p2, %p7, %p8;
	add.s32 	%r40, %r2, 3;
	setp.lt.s32 	%p9, %r2, -3;
	setp.ge.s32 	%p10, %r40, %r28;
	or.pred  	%p3, %p9, %p10;
	mul.lo.s32 	%r61, %r28, %r37;
	add.s32 	%r60, %r2, %r61;
	mov.u64 	%rd8, mask;
	add.s64 	%rd18, %rd8, 12;
	mov.b32 	%r64, 0;
	mov.b32 	%r59, -3;
	cvt.s64.s32 	%rd10, %r2;
	mov.u32 	%r62, %r1;
$L__BB0_1:
	add.s32 	%r41, %r62, -3;
	setp.lt.s32 	%p11, %r41, 0;
	setp.ge.s32 	%p12, %r41, %r28;
	or.pred  	%p4, %p11, %p12;
	setp.lt.s32 	%p13, %r2, 3;
	add.s32 	%r42, %r2, -3;
	setp.ge.s32 	%p14, %r42, %r28;
	or.pred  	%p15, %p13, %p14;
	or.pred  	%p16, %p4, %p15;
	cvt.s64.s32 	%rd9, %r61;
	add.s64 	%rd11, %rd10, %rd9;
	shl.b64 	%rd12, %rd11, 2;
	add.s64 	%rd3, %rd1, %rd12;
	@%p16 bra 	$L__BB0_3;
	ld.global.u32 	%r43, [%rd3+-12];
	ld.const.u32 	%r44, [%rd18+-12];
	mad.lo.s32 	%r64, %r44, %r43, %r64;
$L__BB0_3:
	or.pred  	%p17, %p4, %p1;
	@%p17 bra 	$L__BB0_5;
	ld.global.u32 	%r45, [%rd3+-8];
	ld.const.u32 	%r46, [%rd18+-8];
	mad.lo.s32 	%r64, %r46, %r45, %r64;
$L__BB0_5:
	setp.lt.s32 	%p18, %r2, 1;
	setp.gt.s32 	%p19, %r2, %r28;
	or.pred  	%p20, %p18, %p19;
	or.pred  	%p21, %p4, %p20;
	@%p21 bra 	$L__BB0_7;
	ld.global.u32 	%r47, [%rd3+-4];
	ld.const.u32 	%r48, [%rd18+-4];
	mad.lo.s32 	%r64, %r48, %r47, %r64;
$L__BB0_7:
	setp.lt.s32 	%p22, %r2, 0;
	setp.ge.s32 	%p23, %r2, %r28;
	or.pred  	%p24, %p22, %p23;
	or.pred  	%p25, %p4, %p24;
	@%p25 bra 	$L__BB0_9;
	mul.wide.s32 	%rd13, %r60, 4;
	add.s64 	%rd14, %rd1, %rd13;
	ld.global.u32 	%r49, [%rd14];
	ld.const.u32 	%r50, [%rd18];
	mad.lo.s32 	%r64, %r50, %r49, %r64;
$L__BB0_9:
	or.pred  	%p26, %p4, %p2;
	@%p26 bra 	$L__BB0_11;
	ld.global.u32 	%r51, [%rd3+4];
	ld.const.u32 	%r52, [%rd18+4];
	mad.lo.s32 	%r64, %r52, %r51, %r64;
$L__BB0_11:
	setp.lt.s32 	%p27, %r2, -2;
	add.s32 	%r53, %r2, 2;
	setp.ge.s32 	%p28, %r53, %r28;
	or.pred  	%p29, %p27, %p28;
	or.pred  	%p30, %p4, %p29;
	@%p30 bra 	$L__BB0_13;
	ld.global.u32 	%r54, [%rd3+8];
	ld.const.u32 	%r55, [%rd18+8];
	mad.lo.s32 	%r64, %r55, %r54, %r64;
$L__BB0_13:
	or.pred  	%p31, %p4, %p3;
	@%p31 bra 	$L__BB0_15;
	ld.global.u32 	%r56, [%rd3+12];
	ld.const.u32 	%r57, [%rd18+12];
	mad.lo.s32 	%r64, %r57, %r56, %r64;
$L__BB0_15:
	add.s32 	%r62, %r62, 1;
	add.s32 	%r61, %r61, %r28;
	add.s32 	%r60, %r60, %r28;
	add.s32 	%r59, %r59, 1;
	add.s64 	%rd18, %rd18, 28;
	setp.ne.s32 	%p32, %r59, 4;
	@%p32 bra 	$L__BB0_1;
	cvta.to.global.u64 	%rd15, %rd5;
	mad.lo.s32 	%r58, %r28, %r1, %r2;
	mul.wide.s32 	%rd16, %r58, 4;
	add.s64 	%rd17, %rd15, %rd16;
	st.global.u32 	[%rd17], %r64;
	ret;

}


// ===== COMPILED SASS (sm_100) =====

	.target	sm_100

	.elftype	@"ET_EXEC"


//--------------------- .note.nv.tkinfo           --------------------------
	.section	.note.nv.tkinfo,"",@"SHT_NOTE"
	.sectionflags	@"SHF_NOTE_NV_TKINFO"
	.tkinfo
        /*0018*/ 	.word	0x00000002
        /*0030*/ 	.string	""
        /*0030*/ 	.string	"ptxas"
        /*0030*/ 	.string	"Cuda compilation tools, release 13.0, V13.0.88"
        /*0030*/ 	.string	"Build cuda_13.0.r13.0/compiler.36424714_0"
        /*0030*/ 	.string	"-arch sm_100 -m 64 "



//--------------------- .note.nv.cuinfo           --------------------------
	.section	.note.nv.cuinfo,"",@"SHT_NOTE"
	.sectionflags	@"SHF_NOTE_NV_CUINFO"
        /*0018*/ 	.short	0x0002
        /*001a*/ 	.short	0x0064
        /*001c*/ 	.short	0x0082
	.zero		2


//--------------------- .nv.info                  --------------------------
	.section	.nv.info,"",@"SHT_CUDA_INFO"
	.align	4


	//----- nvinfo : EIATTR_REGCOUNT
	.align		4
        /*0000*/ 	.byte	0x04, 0x2f
        /*0002*/ 	.short	(.L_2 - .L_1)
	.align		4
.L_1:
        /*0004*/ 	.word	index@(_Z5con2dPiS_i)
        /*0008*/ 	.word	0x00000019


	//----- nvinfo : EIATTR_FRAME_SIZE
	.align		4
.L_2:
        /*000c*/ 	.byte	0x04, 0x11
        /*000e*/ 	.short	(.L_4 - .L_3)
	.align		4
.L_3:
        /*0010*/ 	.word	index@(_Z5con2dPiS_i)
        /*0014*/ 	.word	0x00000000


	//----- nvinfo : EIATTR_MIN_STACK_SIZE
	.align		4
.L_4:
        /*0018*/ 	.byte	0x04, 0x12
        /*001a*/ 	.short	(.L_6 - .L_5)
	.align		4
.L_5:
        /*001c*/ 	.word	index@(_Z5con2dPiS_i)
        /*0020*/ 	.word	0x00000000
.L_6:


//--------------------- .nv.compat                --------------------------
	.section	.nv.compat,"",@"SHT_CUDA_COMPAT_INFO"
	.align	4
        /*0000*/ 	.byte	0x02, 0x09, 0x00, 0x00, 0x02, 0x02, 0x01, 0x00, 0x02, 0x05, 0x05, 0x00, 0x03, 0x07, 0x01, 0x01
        /*0010*/ 	.byte	0x02, 0x03, 0x00, 0x00, 0x02, 0x06, 0x01, 0x00, 0x04, 0x0b, 0x08, 0x00, 0x09, 0x00, 0x00, 0x00
        /*0020*/ 	.byte	0x00, 0x00, 0x00, 0x00


//--------------------- .nv.info._Z5con2dPiS_i    --------------------------
	.section	.nv.info._Z5con2dPiS_i,"",@"SHT_CUDA_INFO"
	.sectionflags	@""
	.align	4


	//----- nvinfo : EIATTR_CUDA_API_VERSION
	.align		4
        /*0000*/ 	.byte	0x04, 0x37
        /*0002*/ 	.short	(.L_8 - .L_7)
.L_7:
        /*0004*/ 	.word	0x00000082


	//----- nvinfo : EIATTR_KPARAM_INFO
	.align		4
.L_8:
        /*0008*/ 	.byte	0x04, 0x17
        /*000a*/ 	.short	(.L_10 - .L_9)
.L_9:
        /*000c*/ 	.word	0x00000000
        /*0010*/ 	.short	0x0002
        /*0012*/ 	.short	0x0010
        /*0014*/ 	.byte	0x00, 0xf0, 0x11, 0x00


	//----- nvinfo : EIATTR_KPARAM_INFO
	.align		4
.L_10:
        /*0018*/ 	.byte	0x04, 0x17
        /*001a*/ 	.short	(.L_12 - .L_11)
.L_11:
        /*001c*/ 	.word	0x00000000
        /*0020*/ 	.short	0x0001
        /*0022*/ 	.short	0x0008
        /*0024*/ 	.byte	0x00, 0xf5, 0x21, 0x00


	//----- nvinfo : EIATTR_KPARAM_INFO
	.align		4
.L_12:
        /*0028*/ 	.byte	0x04, 0x17
        /*002a*/ 	.short	(.L_14 - .L_13)
.L_13:
        /*002c*/ 	.word	0x00000000
        /*0030*/ 	.short	0x0000
        /*0032*/ 	.short	0x0000
        /*0034*/ 	.byte	0x00, 0xf5, 0x21, 0x00


	//----- nvinfo : EIATTR_SPARSE_MMA_MASK
	.align		4
.L_14:
        /*0038*/ 	.byte	0x03, 0x50
        /*003a*/ 	.short	0x0000


	//----- nvinfo : EIATTR_MAXREG_COUNT
	.align		4
        /*003c*/ 	.byte	0x03, 0x1b
        /*003e*/ 	.short	0x00ff


	//----- nvinfo : EIATTR_MERCURY_ISA_VERSION
	.align		4
        /*0040*/ 	.byte	0x03, 0x5f
        /*0042*/ 	.short	0x0101


	//----- nvinfo : EIATTR_VRC_CTA_INIT_COUNT
	.align		4
        /*0044*/ 	.byte	0x02, 0x4a
	.zero		1
	.zero		1


	//----- nvinfo : EIATTR_EXIT_INSTR_OFFSETS
	.align		4
        /*0048*/ 	.byte	0x04, 0x1c
        /*004a*/ 	.short	(.L_16 - .L_15)


	//   ....[0]....
.L_15:
        /*004c*/ 	.word	0x00001470


	//----- nvinfo : EIATTR_CBANK_PARAM_SIZE
	.align		4
.L_16:
        /*0050*/ 	.byte	0x03, 0x19
        /*0052*/ 	.short	0x0014


	//----- nvinfo : EIATTR_PARAM_CBANK
	.align		4
        /*0054*/ 	.byte	0x04, 0x0a
        /*0056*/ 	.short	(.L_18 - .L_17)
	.align		4
.L_17:
        /*0058*/ 	.word	index@(.nv.constant0._Z5con2dPiS_i)
        /*005c*/ 	.short	0x0380
        /*005e*/ 	.short	0x0014


	//----- nvinfo : EIATTR_SW_WAR
	.align		4
.L_18:
        /*0060*/ 	.byte	0x04, 0x36
        /*0062*/ 	.short	(.L_20 - .L_19)
.L_19:
        /*0064*/ 	.word	0x00000008
.L_20:


//--------------------- .nv.callgraph             --------------------------
	.section	.nv.callgraph,"",@"SHT_CUDA_CALLGRAPH"
	.align	4
	.sectionentsize	8
	.align		4
        /*0000*/ 	.word	0x00000000
	.align		4
        /*0004*/ 	.word	0xffffffff
	.align		4
        /*0008*/ 	.word	0x00000000
	.align		4
        /*000c*/ 	.word	0xfffffffe
	.align		4
        /*0010*/ 	.word	0x00000000
	.align		4
        /*0014*/ 	.word	0xfffffffd
	.align		4
        /*0018*/ 	.word	0x00000000
	.align		4
        /*001c*/ 	.word	0xfffffffc


//--------------------- .nv.constant3             --------------------------
	.section	.nv.constant3,"a",@progbits
	.align	4
.nv.constant3:
	.type		mask,@object
	.size		mask,(.L_0 - mask)
mask:
	.zero		196
.L_0:


//--------------------- .text._Z5con2dPiS_i       --------------------------
	.section	.text._Z5con2dPiS_i,"ax",@progbits
	.align	128
        .global         _Z5con2dPiS_i
        .type           _Z5con2dPiS_i,@function
        .size           _Z5con2dPiS_i,(.L_x_1 - _Z5con2dPiS_i)
        .other          _Z5con2dPiS_i,@"STO_CUDA_ENTRY STV_DEFAULT"
_Z5con2dPiS_i:
.text._Z5con2dPiS_i:
[----:B------:R-:W-:Y:S01]  /*0000*/  LDC R1, c[0x0][0x37c] ;  /* 0x0000df00ff017b82 */ /* 0x000fe20000000800 */
[----:B------:R-:W0:Y:S07]  /*0010*/  S2R R3, SR_TID.Y ;  /* 0x0000000000037919 */ /* 0x000e2e0000002200 */
[----:B------:R-:W0:Y:S01]  /*0020*/  LDC R12, c[0x0][0x364] ;  /* 0x0000d900ff0c7b82 */ /* 0x000e220000000800 */
[----:B------:R-:W1:Y:S01]  /*0030*/  LDCU UR6, c[0x0][0x390] ;  /* 0x00007200ff0677ac */ /* 0x000e620008000800 */
[----:B------:R-:W2:Y:S01]  /*0040*/  S2R R0, SR_TID.X ;  /* 0x0000000000007919 */ /* 0x000ea20000002100 */
[----:B------:R-:W3:Y:S05]  /*0050*/  LDCU.64 UR8, c[0x0][0x380] ;  /* 0x00007000ff0877ac */ /* 0x000eea0008000a00 */
[----:B------:R-:W0:Y:S08]  /*0060*/  S2UR UR4, SR_CTAID.Y ;  /* 0x00000000000479c3 */ /* 0x000e300000002600 */
[----:B------:R-:W2:Y:S08]  /*0070*/  S2UR UR5, SR_CTAID.X ;  /* 0x00000000000579c3 */ /* 0x000eb00000002500 */
[----:B------:R-:W2:Y:S01]  /*0080*/  LDC R13, c[0x0][0x360] ;  /* 0x0000d800ff0d7b82 */ /* 0x000ea20000000800 */
[----:B0-----:R-:W-:-:S02]  /*0090*/  IMAD R12, R12, UR4, R3 ;  /* 0x000000040c0c7c24 */ /* 0x001fc4000f8e0203 */
[----:B--2---:R-:W-:Y:S01]  /*00a0*/  IMAD R13, R13, UR5, R0 ;  /* 0x000000050d0d7c24 */ /* 0x004fe2000f8e0200 */
[----:B------:R-:W0:Y:S01]  /*00b0*/  LDCU.64 UR4, c[0x0][0x358] ;  /* 0x00006b00ff0477ac */ /* 0x000e220008000a00 */
[----:B------:R-:W-:Y:S02]  /*00c0*/  VIADD R0, R12, 0xfffffffd ;  /* 0xfffffffd0c007836 */ /* 0x000fe40000000000 */
[C---:B------:R-:W-:Y:S01]  /*00d0*/  VIADD R2, R13.reuse, 0xfffffffd ;  /* 0xfffffffd0d027836 */ /* 0x040fe20000000000 */
[----:B------:R-:W-:Y:S01]  /*00e0*/  SHF.R.S32.HI R8, RZ, 0x1f, R13 ;  /* 0x0000001fff087819 */ /* 0x000fe2000001140d */
[C---:B-1----:R-:W-:Y:S01]  /*00f0*/  IMAD R6, R0.reuse, UR6, RZ ;  /* 0x0000000600067c24 */ /* 0x042fe2000f8e02ff */
[----:B------:R-:W-:Y:S02]  /*0100*/  ISETP.GE.AND P5, PT, R0, UR6, PT ;  /* 0x0000000600007c0c */ /* 0x000fe4000bfa6270 */
[----:B------:R-:W-:Y:S01]  /*0110*/  ISETP.GE.AND P2, PT, R2, UR6, PT ;  /* 0x0000000602007c0c */ /* 0x000fe2000bf46270 */
[----:B------:R-:W-:Y:S01]  /*0120*/  VIADD R2, R13, 0xfffffffe ;  /* 0xfffffffe0d027836 */ /* 0x000fe20000000000 */
[----:B------:R-:W-:-:S02]  /*0130*/  ISETP.LT.OR P5, PT, R0, RZ, P5 ;  /* 0x000000ff0000720c */ /* 0x000fc40002fa1670 */
[C---:B------:R-:W-:Y:S02]  /*0140*/  ISETP.LT.OR P2, PT, R13.reuse, 0x3, P2 ;  /* 0x000000030d00780c */ /* 0x040fe40001741670 */
[----:B------:R-:W-:Y:S02]  /*0150*/  IADD3 R0, P3, PT, R13, R6, RZ ;  /* 0x000000060d007210 */ /* 0x000fe40007f7e0ff */
[----:B------:R-:W-:Y:S02]  /*0160*/  PLOP3.LUT P1, PT, P5, P2, PT, 0xf8, 0x8f ;  /* 0x00000000008f781c */ /* 0x000fe40002f25f70 */
[----:B------:R-:W-:Y:S02]  /*0170*/  ISETP.GE.AND P0, PT, R2, UR6, PT ;  /* 0x0000000602007c0c */ /* 0x000fe4000bf06270 */
[----:B------:R-:W-:Y:S02]  /*0180*/  LEA.HI.X.SX32 R3, R6, R8, 0x1, P3 ;  /* 0x0000000806037211 */ /* 0x000fe400018f0eff */
[----:B---3--:R-:W-:-:S02]  /*0190*/  LEA R16, P3, R0, UR8, 0x2 ;  /* 0x0000000800107c11 */ /* 0x008fc4000f8610ff */
[C---:B------:R-:W-:Y:S02]  /*01a0*/  ISETP.LT.OR P0, PT, R13.reuse, 0x2, P0 ;  /* 0x000000020d00780c */ /* 0x040fe40000701670 */
[----:B------:R-:W-:Y:S02]  /*01b0*/  LEA.HI.X R17, R0, UR9, R3, 0x2, P3 ;  /* 0x0000000900117c11 */ /* 0x000fe400098f1403 */
[----:B------:R-:W-:Y:S01]  /*01c0*/  PLOP3.LUT P3, PT, P5, P0, PT, 0xf8, 0x8f ;  /* 0x00000000008f781c */ /* 0x000fe20002f61f70 */
[----:B------:R-:W1:Y:S02]  /*01d0*/  @!P1 LDC R3, c[0x3][RZ] ;  /* 0x00c00000ff039b82 */ /* 0x000e640000000800 */
[----:B0-----:R-:W1:Y:S10]  /*01e0*/  @!P1 LDG.E R2, desc[UR4][R16.64+-0xc] ;  /* 0xfffff40410029981 */ /* 0x001e74000c1e1900 */
[----:B------:R-:W2:Y:S01]  /*01f0*/  @!P3 LDG.E R5, desc[UR4][R16.64+-0x8] ;  /* 0xfffff8041005b981 */ /* 0x000ea2000c1e1900 */
[----:B------:R-:W-:Y:S01]  /*0200*/  ISETP.GE.AND P4, PT, R13, UR6, PT ;  /* 0x000000060d007c0c */ /* 0x000fe2000bf86270 */
[----:B------:R-:W2:Y:S01]  /*0210*/  @!P3 LDC R4, c[0x3][0x4] ;  /* 0x00c00100ff04bb82 */ /* 0x000ea20000000800 */
[----:B------:R-:W-:-:S02]  /*0220*/  IMAD.MOV.U32 R0, RZ, RZ, RZ ;  /* 0x000000ffff007224 */ /* 0x000fc400078e00ff */
[C---:B------:R-:W-:Y:S01]  /*0230*/  ISETP.LT.OR P4, PT, R13.reuse, RZ, P4 ;  /* 0x000000ff0d00720c */ /* 0x040fe20002781670 */
[----:B------:R-:W-:-:S03]  /*0240*/  IMAD.IADD R18, R13, 0x1, R6 ;  /* 0x000000010d127824 */ /* 0x000fc600078e0206 */
[----:B------:R-:W-:-:S13]  /*0250*/  PLOP3.LUT P6, PT, P5, P4, PT, 0xf8, 0x8f ;  /* 0x00000000008f781c */ /* 0x000fda0002fc9f70 */
[----:B------:R-:W0:Y:S01]  /*0260*/  @!P6 LDC R9, c[0x3][0xc] ;  /* 0x00c00300ff09eb82 */ /* 0x000e220000000800 */
[----:B-1----:R-:W-:Y:S01]  /*0270*/  @!P1 IMAD R0, R2, R3, RZ ;  /* 0x0000000302009224 */ /* 0x002fe200078e02ff */
[----:B------:R-:W-:-:S06]  /*0280*/  ISETP.GT.AND P1, PT, R13, UR6, PT ;  /* 0x000000060d007c0c */ /* 0x000fcc000bf24270 */
[----:B------:R-:W1:Y:S01]  /*0290*/  @!P6 LDC.64 R2, c[0x0][0x380] ;  /* 0x0000e000ff02eb82 */ /* 0x000e620000000a00 */
[----:B------:R-:W-:Y:S01]  /*02a0*/  ISETP.LT.OR P1, PT, R13, 0x1, P1 ;  /* 0x000000010d00780c */ /* 0x000fe20000f21670 */
[----:B--2---:R-:W-:-:S03]  /*02b0*/  @!P3 IMAD R0, R5, R4, R0 ;  /* 0x000000040500b224 */ /* 0x004fc600078e0200 */
[----:B------:R-:W-:-:S13]  /*02c0*/  PLOP3.LUT P3, PT, P5, P1, PT, 0xf8, 0x8f ;  /* 0x00000000008f781c */ /* 0x000fda0002f63f70 */
[----:B------:R-:W2:Y:S01]  /*02d0*/  @!P3 LDG.E R5, desc[UR4][R16.64+-0x4] ;  /* 0xfffffc041005b981 */ /* 0x000ea2000c1e1900 */
[----:B------:R-:W2:Y:S01]  /*02e0*/  @!P3 LDC R7, c[0x3][0x8] ;  /* 0x00c00200ff07bb82 */ /* 0x000ea20000000800 */
[----:B-1----:R-:W-:-:S06]  /*02f0*/  @!P6 IMAD.WIDE R2, R18, 0x4, R2 ;  /* 0x000000041202e825 */ /* 0x002fcc00078e0202 */
[----:B------:R-:W0:Y:S01]  /*0300*/  @!P6 LDG.E R3, desc[UR4][R2.64] ;  /* 0x000000040203e981 */ /* 0x000e22000c1e1900 */
[----:B------:R-:W-:Y:S02]  /*0310*/  VIADD R4, R13, 0x1 ;  /* 0x000000010d047836 */ /* 0x000fe40000000000 */
[----:B--2---:R-:W-:-:S03]  /*0320*/  @!P3 IMAD R0, R5, R7, R0 ;  /* 0x000000070500b224 */ /* 0x004fc600078e0200 */
[----:B------:R-:W-:-:S04]  /*0330*/  ISETP.GE.AND P3, PT, R4, UR6, PT ;  /* 0x0000000604007c0c */ /* 0x000fc8000bf66270 */
[----:B------:R-:W-:Y:S01]  /*0340*/  ISETP.LT.OR P3, PT, R13, -0x1, P3 ;  /* 0xffffffff0d00780c */ /* 0x000fe20001f61670 */
[----:B0-----:R-:W-:-:S03]  /*0350*/  @!P6 IMAD R0, R3, R9, R0 ;  /* 0x000000090300e224 */ /* 0x001fc600078e0200 */
[----:B------:R-:W-:-:S13]  /*0360*/  PLOP3.LUT P6, PT, P5, P3, PT, 0xf8, 0x8f ;  /* 0x00000000008f781c */ /* 0x000fda0002fc7f70 */
[----:B------:R-:W2:Y:S01]  /*0370*/  @!P6 LDG.E R5, desc[UR4][R16.64+0x4] ;  /* 0x000004041005e981 */ /* 0x000ea2000c1e1900 */
[----:B------:R-:W2:Y:S01]  /*0380*/  @!P6 LDC R4, c[0x3][0x10] ;  /* 0x00c00400ff04eb82 */ /* 0x000ea20000000800 */
[----:B------:R-:W-:Y:S02]  /*0390*/  VIADD R6, R6, UR6 ;  /* 0x0000000606067c36 */ /* 0x000fe40008000000 */
[----:B------:R-:W-:Y:S02]  /*03a0*/  VIADD R21, R13, 0x2 ;  /* 0x000000020d157836 */ /* 0x000fe40000000000 */
[----:B--2---:R-:W-:Y:S01]  /*03b0*/  @!P6 IMAD R0, R5, R4, R0 ;  /* 0x000000040500e224 */ /* 0x004fe200078e0200 */
[----:B------:R-:W-:-:S04]  /*03c0*/  IADD3 R2, P6, PT, R13, R6, RZ ;  /* 0x000000060d027210 */ /* 0x000fc80007fde0ff */
[C---:B------:R-:W-:Y:S01]  /*03d0*/  LEA.HI.X.SX32 R3, R6.reuse, R8, 0x1, P6 ;  /* 0x0000000806037211 */ /* 0x040fe200030f0eff */
[----:B------:R-:W-:Y:S01]  /*03e0*/  VIADD R6, R6, UR6 ;  /* 0x0000000606067c36 */ /* 0x000fe20008000000 */
[----:B------:R-:W-:-:S04]  /*03f0*/  LEA R14, P6, R2, UR8, 0x2 ;  /* 0x00000008020e7c11 */ /* 0x000fc8000f8c10ff */
[----:B------:R-:W-:Y:S01]  /*0400*/  LEA.HI.X R15, R2, UR9, R3, 0x2, P6 ;  /* 0x00000009020f7c11 */ /* 0x000fe2000b0f1403 */
[----:B------:R-:W-:Y:S01]  /*0410*/  VIADD R2, R6, UR6 ;  /* 0x0000000606027c36 */ /* 0x000fe20008000000 */
[----:B------:R-:W-:-:S04]  /*0420*/  IADD3 R3, P6, PT, R13, R6, RZ ;  /* 0x000000060d037210 */ /* 0x000fc80007fde0ff */
[----:B------:R-:W-:Y:S02]  /*0430*/  LEA.HI.X.SX32 R4, R6, R8, 0x1, P6 ;  /* 0x0000000806047211 */ /* 0x000fe400030f0eff */
[----:B------:R-:W-:-:S04]  /*0440*/  LEA R10, P6, R3, UR8, 0x2 ;  /* 0x00000008030a7c11 */ /* 0x000fc8000f8c10ff */
[----:B------:R-:W-:Y:S02]  /*0450*/  LEA.HI.X R11, R3, UR9, R4, 0x2, P6 ;  /* 0x00000009030b7c11 */ /* 0x000fe4000b0f1404 */
[----:B------:R-:W-:-:S04]  /*0460*/  IADD3 R3, P6, PT, R13, R2, RZ ;  /* 0x000000020d037210 */ /* 0x000fc80007fde0ff */
[C---:B------:R-:W-:Y:S01]  /*0470*/  LEA.HI.X.SX32 R4, R2.reuse, R8, 0x1, P6 ;  /* 0x0000000802047211 */ /* 0x040fe200030f0eff */
[----:B------:R-:W-:Y:S01]  /*0480*/  VIADD R2, R2, UR6 ;  /* 0x0000000602027c36 */ /* 0x000fe20008000000 */
[----:B------:R-:W-:-:S04]  /*0490*/  LEA R6, P6, R3, UR8, 0x2 ;  /* 0x0000000803067c11 */ /* 0x000fc8000f8c10ff */
[----:B------:R-:W-:Y:S01]  /*04a0*/  LEA.HI.X R7, R3, UR9, R4, 0x2, P6 ;  /* 0x0000000903077c11 */ /* 0x000fe2000b0f1404 */
[----:B------:R-:W-:Y:S01]  /*04b0*/  VIADD R3, R2, UR6 ;  /* 0x0000000602037c36 */ /* 0x000fe20008000000 */
[----:B------:R-:W-:-:S03]  /*04c0*/  IADD3 R5, P6, PT, R13, R2, RZ ;  /* 0x000000020d057210 */ /* 0x000fc60007fde0ff */
[----:B------:R-:W-:Y:S01]  /*04d0*/  VIADD R9, R3, UR6 ;  /* 0x0000000603097c36 */ /* 0x000fe20008000000 */
[----:B------:R-:W-:Y:S02]  /*04e0*/  LEA.HI.X.SX32 R20, R2, R8, 0x1, P6 ;  /* 0x0000000802147211 */ /* 0x000fe400030f0eff */
[----:B------:R-:W-:-:S04]  /*04f0*/  LEA R4, P6, R5, UR8, 0x2 ;  /* 0x0000000805047c11 */ /* 0x000fc8000f8c10ff */
[----:B------:R-:W-:Y:S02]  /*0500*/  LEA.HI.X R5, R5, UR9, R20, 0x2, P6 ;  /* 0x0000000905057c11 */ /* 0x000fe4000b0f1414 */
[----:B------:R-:W-:-:S04]  /*0510*/  IADD3 R19, P6, PT, R13, R3, RZ ;  /* 0x000000030d137210 */ /* 0x000fc80007fde0ff */
[----:B------:R-:W-:Y:S02]  /*0520*/  LEA.HI.X.SX32 R20, R3, R8, 0x1, P6 ;  /* 0x0000000803147211 */ /* 0x000fe400030f0eff */
[----:B------:R-:W-:-:S04]  /*0530*/  LEA R2, P6, R19, UR8, 0x2 ;  /* 0x0000000813027c11 */ /* 0x000fc8000f8c10ff */
[----:B------:R-:W-:Y:S02]  /*0540*/  LEA.HI.X R3, R19, UR9, R20, 0x2, P6 ;  /* 0x0000000913037c11 */ /* 0x000fe4000b0f1414 */
[----:B------:R-:W-:-:S04]  /*0550*/  IADD3 R19, P6, PT, R13, R9, RZ ;  /* 0x000000090d137210 */ /* 0x000fc80007fde0ff */
[----:B------:R-:W-:Y:S02]  /*0560*/  LEA.HI.X.SX32 R20, R9, R8, 0x1, P6 ;  /* 0x0000000809147211 */ /* 0x000fe400030f0eff */
[----:B------:R-:W-:-:S04]  /*0570*/  LEA R8, P6, R19, UR8, 0x2 ;  /* 0x0000000813087c11 */ /* 0x000fc8000f8c10ff */
[----:B------:R-:W-:Y:S02]  /*0580*/  LEA.HI.X R9, R19, UR9, R20, 0x2, P6 ;  /* 0x0000000913097c11 */ /* 0x000fe4000b0f1414 */
[----:B------:R-:W-:-:S04]  /*0590*/  ISETP.GE.AND P6, PT, R21, UR6, PT ;  /* 0x0000000615007c0c */ /* 0x000fc8000bfc6270 */
[----:B------:R-:W-:-:S04]  /*05a0*/  ISETP.LT.OR P6, PT, R13, -0x2, P6 ;  /* 0xfffffffe0d00780c */ /* 0x000fc800037c1670 */
[----:B------:R-:W-:Y:S02]  /*05b0*/  P2R R20, PR, RZ, 0x40 ;  /* 0x00000040ff147803 */ /* 0x000fe40000000000 */
[----:B------:R-:W-:-:S13]  /*05c0*/  PLOP3.LUT P6, PT, P5, P6, PT, 0xf8, 0x8f ;  /* 0x00000000008f781c */ /* 0x000fda0002fcdf70 */
[----:B------:R-:W2:Y:S01]  /*05d0*/  @!P6 LDG.E R19, desc[UR4][R16.64+0x8] ;  /* 0x000008041013e981 */ /* 0x000ea2000c1e1900 */
[----:B------:R-:W2:Y:S02]  /*05e0*/  @!P6 LDC R21, c[0x3][0x14] ;  /* 0x00c00500ff15eb82 */ /* 0x000ea40000000800 */
[----:B--2---:R-:W-:Y:S02]  /*05f0*/  @!P6 IMAD R0, R19, R21, R0 ;  /* 0x000000151300e224 */ /* 0x004fe400078e0200 */
[----:B------:R-:W-:-:S05]  /*0600*/  VIADD R19, R13, 0x3 ;  /* 0x000000030d137836 */ /* 0x000fca0000000000 */
[----:B------:R-:W-:-:S04]  /*0610*/  ISETP.GE.AND P6, PT, R19, UR6, PT ;  /* 0x0000000613007c0c */ /* 0x000fc8000bfc6270 */
[----:B------:R-:W-:-:S04]  /*0620*/  ISETP.LT.OR P6, PT, R13, -0x3, P6 ;  /* 0xfffffffd0d00780c */ /* 0x000fc800037c1670 */
[----:B------:R-:W-:Y:S02]  /*0630*/  PLOP3.LUT P5, PT, P5, P6, PT, 0xf8, 0x8f ;  /* 0x00000000008f781c */ /* 0x000fe40002fadf70 */
[----:B------:R-:W-:-:S11]  /*0640*/  P2R R19, PR, RZ, 0x40 ;  /* 0x00000040ff137803 */ /* 0x000fd60000000000 */
[----:B------:R-:W2:Y:S01]  /*0650*/  @!P5 LDG.E R21, desc[UR4][R16.64+0xc] ;  /* 0x00000c041015d981 */ /* 0x000ea2000c1e1900 */
[----:B------:R-:W2:Y:S02]  /*0660*/  @!P5 LDC R22, c[0x3][0x18] ;  /* 0x00c00600ff16db82 */ /* 0x000ea40000000800 */
[----:B--2---:R-:W-:Y:S02]  /*0670*/  @!P5 IMAD R0, R21, R22, R0 ;  /* 0x000000161500d224 */ /* 0x004fe400078e0200 */
[----:B------:R-:W-:-:S05]  /*0680*/  VIADD R21, R12, 0xfffffffe ;  /* 0xfffffffe0c157836 */ /* 0x000fca0000000000 */
[----:B------:R-:W-:-:S04]  /*0690*/  ISETP.GE.AND P5, PT, R21, UR6, PT ;  /* 0x0000000615007c0c */ /* 0x000fc8000bfa6270 */
[----:B------:R-:W-:-:S04]  /*06a0*/  ISETP.LT.OR P5, PT, R21, RZ, P5 ;  /* 0x000000ff1500720c */ /* 0x000fc80002fa1670 */
[----:B------:R-:W-:-:S13]  /*06b0*/  PLOP3.LUT P6, PT, P5, P2, PT, 0xf8, 0x8f ;  /* 0x00000000008f781c */ /* 0x000fda0002fc5f70 */
[----:B------:R-:W2:Y:S01]  /*06c0*/  @!P6 LDG.E R21, desc[UR4][R14.64+-0xc] ;  /* 0xfffff4040e15e981 */ /* 0x000ea2000c1e1900 */
[----:B------:R-:W2:Y:S02]  /*06d0*/  @!P6 LDC R22, c[0x3][0x1c] ;  /* 0x00c00700ff16eb82 */ /* 0x000ea40000000800 */
[----:B--2---:R-:W-:Y:S01]  /*06e0*/  @!P6 IMAD R0, R21, R22, R0 ;  /* 0x000000161500e224 */ /* 0x004fe200078e0200 */
[----:B------:R-:W-:-:S13]  /*06f0*/  PLOP3.LUT P6, PT, P5, P0, PT, 0xf8, 0x8f ;  /* 0x00000000008f781c */ /* 0x000fda0002fc1f70 */
[----:B------:R-:W2:Y:S01]  /*0700*/  @!P6 LDG.E R17, desc[UR4][R14.64+-0x8] ;  /* 0xfffff8040e11e981 */ /* 0x000ea2000c1e1900 */
[----:B------:R-:W2:Y:S02]  /*0710*/  @!P6 LDC R16, c[0x3][0x20] ;  /* 0x00c00800ff10eb82 */ /* 0x000ea40000000800 */
[----:B--2---:R-:W-:Y:S01]  /*0720*/  @!P6 IMAD R0, R17, R16, R0 ;  /* 0x000000101100e224 */ /* 0x004fe200078e0200 */
[----:B------:R-:W-:-:S13]  /*0730*/  PLOP3.LUT P6, PT, P5, P1, PT, 0xf8, 0x8f ;  /* 0x00000000008f781c */ /* 0x000fda0002fc3f70 */
[----:B------:R-:W2:Y:S01]  /*0740*/  @!P6 LDG.E R17, desc[UR4][R14.64+-0x4] ;  /* 0xfffffc040e11e981 */ /* 0x000ea2000c1e1900 */
[----:B------:R-:W2:Y:S01]  /*0750*/  @!P6 LDC R16, c[0x3][0x24] ;  /* 0x00c00900ff10eb82 */ /* 0x000ea20000000800 */
[----:B------:R-:W-:Y:S02]  /*0760*/  VIADD R18, R18, UR6 ;  /* 0x0000000612127c36 */ /* 0x000fe40008000000 */
[----:B--2---:R-:W-:Y:S01]  /*0770*/  @!P6 IMAD R0, R17, R16, R0 ;  /* 0x000000101100e224 */ /* 0x004fe200078e0200 */
[----:B------:R-:W-:-:S13]  /*0780*/  PLOP3.LUT P6, PT, P5, P4, PT, 0xf8, 0x8f ;  /* 0x00000000008f781c */ /* 0x000fda0002fc9f70 */
[----:B------:R-:W0:Y:S08]  /*0790*/  @!P6 LDC.64 R16, c[0x0][0x380] ;  /* 0x0000e000ff10eb82 */ /* 0x000e300000000a00 */
[----:B------:R-:W1:Y:S01]  /*07a0*/  @!P6 LDC R21, c[0x3][0x28] ;  /* 0x00c00a00ff15eb82 */ /* 0x000e620000000800 */
[----:B0-----:R-:W-:-:S06]  /*07b0*/  @!P6 IMAD.WIDE R16, R18, 0x4, R16 ;  /* 0x000000041210e825 */ /* 0x001fcc00078e0210 */
[----:B------:R-:W1:Y:S02]  /*07c0*/  @!P6 LDG.E R17, desc[UR4][R16.64] ;  /* 0x000000041011e981 */ /* 0x000e64000c1e1900 */
[----:B-1----:R-:W-:Y:S01]  /*07d0*/  @!P6 IMAD R0, R17, R21, R0 ;  /* 0x000000151100e224 */ /* 0x002fe200078e0200 */
[----:B------:R-:W-:-:S13]  /*07e0*/  PLOP3.LUT P6, PT, P5, P3, PT, 0xf8, 0x8f ;  /* 0x00000000008f781c */ /* 0x000fda0002fc7f70 */
[----:B------:R-:W2:Y:S01]  /*07f0*/  @!P6 LDG.E R21, desc[UR4][R14.64+0x4] ;  /* 0x000004040e15e981 */ /* 0x000ea2000c1e1900 */
[----:B------:R-:W2:Y:S02]  /*0800*/  @!P6 LDC R22, c[0x3][0x2c] ;  /* 0x00c00b00ff16eb82 */ /* 0x000ea40000000800 */
[----:B--2---:R-:W-:Y:S01]  /*0810*/  @!P6 IMAD R0, R21, R22, R0 ;  /* 0x000000161500e224 */ /* 0x004fe200078e0200 */
[----:B------:R-:W-:-:S04]  /*0820*/  ISETP.NE.AND P6, PT, R20, RZ, PT ;  /* 0x000000ff1400720c */ /* 0x000fc80003fc5270 */
        /* <DEDUP_REMOVED lines=114> */
[----:B------:R-:W2:Y:S01]  /*0f50*/  @!P5 LDC R6, c[0x3][0x88] ;  /* 0x00c02200ff06db82 */ /* 0x000ea20000000800 */
[----:B------:R-:W-:Y:S01]  /*0f60*/  P2R R10, PR, RZ, 0x4 ;  /* 0x00000004ff0a7803 */ /* 0x000fe20000000000 */
[----:B--2---:R-:W-:Y:S02]  /*0f70*/  @!P5 IMAD R0, R7, R6, R0 ;  /* 0x000000060700d224 */ /* 0x004fe400078e0200 */
[----:B------:R-:W-:-:S05]  /*0f80*/  VIADD R6, R12, 0x2 ;  /* 0x000000020c067836 */ /* 0x000fca0000000000 */
[----:B------:R-:W-:-:S04]  /*0f90*/  ISETP.GE.AND P5, PT, R6, UR6, PT ;  /* 0x0000000606007c0c */ /* 0x000fc8000bfa6270 */
[----:B------:R-:W-:-:S04]  /*0fa0*/  ISETP.LT.OR P5, PT, R6, RZ, P5 ;  /* 0x000000ff0600720c */ /* 0x000fc80002fa1670 */
[----:B------:R-:W-:Y:S02]  /*0fb0*/  PLOP3.LUT P6, PT, P5, P2, PT, 0xf8, 0x8f ;  /* 0x00000000008f781c */ /* 0x000fe40002fc5f70 */
[----:B------:R-:W-:-:S11]  /*0fc0*/  ISETP.NE.AND P2, PT, R19, RZ, PT ;  /* 0x000000ff1300720c */ /* 0x000fd60003f45270 */
        /* <DEDUP_REMOVED lines=23> */
[----:B------:R-:W-:Y:S02]  /*1140*/  PLOP3.LUT P6, PT, P5, P6, PT, 0xf8, 0x8f ;  /* 0x00000000008f781c */ /* 0x000fe40002fcdf70 */
[----:B------:R-:W-:-:S11]  /*1150*/  PLOP3.LUT P5, PT, P5, P2, PT, 0xf8, 0x8f ;  /* 0x00000000008f781c */ /* 0x000fd60002fa5f70 */
[----:B------:R-:W2:Y:S01]  /*1160*/  @!P6 LDG.E R11, desc[UR4][R2.64+0x8] ;  /* 0x00000804020be981 */ /* 0x000ea2000c1e1900 */
[----:B------:R-:W2:Y:S01]  /*1170*/  @!P6 LDC R6, c[0x3][0xa0] ;  /* 0x00c02800ff06eb82 */ /* 0x000ea20000000800 */
[----:B------:R-:W-:Y:S02]  /*1180*/  ISETP.NE.AND P2, PT, R10, RZ, PT ;  /* 0x000000ff0a00720c */ /* 0x000fe40003f45270 */
[----:B------:R-:W3:Y:S05]  /*1190*/  @!P5 LDG.E R5, desc[UR4][R2.64+0xc] ;  /* 0x00000c040205d981 */ /* 0x000eea000c1e1900 */
[----:B------:R-:W3:Y:S01]  /*11a0*/  @!P5 LDC R4, c[0x3][0xa4] ;  /* 0x00c02900ff04db82 */ /* 0x000ee20000000800 */
[----:B------:R-:W-:-:S02]  /*11b0*/  VIADD R7, R7, UR6 ;  /* 0x0000000607077c36 */ /* 0x000fc40008000000 */
[----:B--2---:R-:W-:Y:S01]  /*11c0*/  @!P6 IMAD R0, R11, R6, R0 ;  /* 0x000000060b00e224 */ /* 0x004fe200078e0200 */
[----:B------:R-:W-:-:S03]  /*11d0*/  ISETP.NE.AND P6, PT, R20, RZ, PT ;  /* 0x000000ff1400720c */ /* 0x000fc60003fc5270 */
[----:B---3--:R-:W-:Y:S02]  /*11e0*/  @!P5 IMAD R0, R5, R4, R0 ;  /* 0x000000040500d224 */ /* 0x008fe400078e0200 */
[----:B------:R-:W-:-:S05]  /*11f0*/  VIADD R4, R12, 0x3 ;  /* 0x000000030c047836 */ /* 0x000fca0000000000 */
[----:B------:R-:W-:-:S04]  /*1200*/  ISETP.GE.AND P5, PT, R4, UR6, PT ;  /* 0x0000000604007c0c */ /* 0x000fc8000bfa6270 */
[----:B------:R-:W-:-:S04]  /*1210*/  ISETP.LT.OR P5, PT, R4, RZ, P5 ;  /* 0x000000ff0400720c */ /* 0x000fc80002fa1670 */
[----:B------:R-:W-:-:S04]  /*1220*/  PLOP3.LUT P4, PT, P5, P4, PT, 0xf8, 0x8f ;  /* 0x00000000008f781c */ /* 0x000fc80002f89f70 */
[----:B------:R-:W-:Y:S02]  /*1230*/  P2R R2, PR, RZ, 0x10 ;  /* 0x00000010ff027803 */ /* 0x000fe40000000000 */
[----:B------:R-:W-:Y:S02]  /*1240*/  ISETP.NE.AND P4, PT, R19, RZ, PT ;  /* 0x000000ff1300720c */ /* 0x000fe40003f85270 */
[----:B------:R-:W-:Y:S02]  /*1250*/  PLOP3.LUT P1, PT, P5, P1, PT, 0xf8, 0x8f ;  /* 0x00000000008f781c */ /* 0x000fe40002f23f70 */
[----:B------:R-:W-:Y:S02]  /*1260*/  PLOP3.LUT P2, PT, P5, P2, PT, 0xf8, 0x8f ;  /* 0x00000000008f781c */ /* 0x000fe40002f45f70 */
[----:B------:R-:W-:Y:S02]  /*1270*/  PLOP3.LUT P0, PT, P5, P0, PT, 0xf8, 0x8f ;  /* 0x00000000008f781c */ /* 0x000fe40002f01f70 */
[----:B------:R-:W-:-:S02]  /*1280*/  PLOP3.LUT P3, PT, P5, P3, PT, 0xf8, 0x8f ;  /* 0x00000000008f781c */ /* 0x000fc40002f67f70 */
[----:B------:R-:W-:Y:S02]  /*1290*/  PLOP3.LUT P6, PT, P5, P6, PT, 0xf8, 0x8f ;  /* 0x00000000008f781c */ /* 0x000fe40002fcdf70 */
[----:B------:R-:W-:Y:S02]  /*12a0*/  PLOP3.LUT P5, PT, P5, P4, PT, 0xf8, 0x8f ;  /* 0x00000000008f781c */ /* 0x000fe40002fa9f70 */
[----:B------:R-:W-:Y:S01]  /*12b0*/  ISETP.NE.AND P4, PT, R2, RZ, PT ;  /* 0x000000ff0200720c */ /* 0x000fe20003f85270 */
[----:B------:R-:W0:Y:S02]  /*12c0*/  @!P1 LDC R10, c[0x3][0xb0] ;  /* 0x00c02c00ff0a9b82 */ /* 0x000e240000000800 */
[----:B------:R-:W2:Y:S04]  /*12d0*/  @!P2 LDG.E R5, desc[UR4][R8.64+-0xc] ;  /* 0xfffff4040805a981 */ /* 0x000ea8000c1e1900 */
[----:B------:R-:W3:Y:S02]  /*12e0*/  @!P0 LDG.E R11, desc[UR4][R8.64+-0x8] ;  /* 0xfffff804080b8981 */ /* 0x000ee4000c1e1900 */
[----:B------:R-:W2:Y:S02]  /*12f0*/  @!P2 LDC R4, c[0x3][0xa8] ;  /* 0x00c02a00ff04ab82 */ /* 0x000ea40000000800 */
[----:B------:R-:W4:Y:S04]  /*1300*/  @!P3 LDG.E R17, desc[UR4][R8.64+0x4] ;  /* 0x000004040811b981 */ /* 0x000f28000c1e1900 */
[----:B------:R-:W5:Y:S02]  /*1310*/  @!P6 LDG.E R19, desc[UR4][R8.64+0x8] ;  /* 0x000008040813e981 */ /* 0x000f64000c1e1900 */
[----:B------:R-:W1:Y:S02]  /*1320*/  @!P4 LDC.64 R2, c[0x0][0x380] ;  /* 0x0000e000ff02cb82 */ /* 0x000e640000000a00 */
[----:B------:R-:W5:Y:S06]  /*1330*/  @!P5 LDG.E R21, desc[UR4][R8.64+0xc] ;  /* 0x00000c040815d981 */ /* 0x000f6c000c1e1900 */
[----:B------:R-:W3:Y:S08]  /*1340*/  @!P0 LDC R6, c[0x3][0xac] ;  /* 0x00c02b00ff068b82 */ /* 0x000ef00000000800 */
[----:B------:R-:W0:Y:S01]  /*1350*/  @!P4 LDC R14, c[0x3][0xb4] ;  /* 0x00c02d00ff0ecb82 */ /* 0x000e220000000800 */
[----:B-1----:R-:W-:-:S07]  /*1360*/  @!P4 IMAD.WIDE R2, R7, 0x4, R2 ;  /* 0x000000040702c825 */ /* 0x002fce00078e0202 */
[----:B------:R-:W4:Y:S01]  /*1370*/  @!P3 LDC R16, c[0x3][0xb8] ;  /* 0x00c02e00ff10bb82 */ /* 0x000f220000000800 */
[----:B------:R-:W0:Y:S04]  /*1380*/  @!P1 LDG.E R7, desc[UR4][R8.64+-0x4] ;  /* 0xfffffc0408079981 */ /* 0x000e28000c1e1900 */
[----:B------:R1:W4:Y:S03]  /*1390*/  @!P4 LDG.E R15, desc[UR4][R2.64] ;  /* 0x00000004020fc981 */ /* 0x000326000c1e1900 */
[----:B------:R-:W5:Y:S08]  /*13a0*/  @!P6 LDC R18, c[0x3][0xbc] ;  /* 0x00c02f00ff12eb82 */ /* 0x000f700000000800 */
[----:B-1----:R-:W1:Y:S01]  /*13b0*/  LDC.64 R2, c[0x0][0x388] ;  /* 0x0000e200ff027b82 */ /* 0x002e620000000a00 */
[----:B------:R-:W-:-:S04]  /*13c0*/  IMAD R13, R12, UR6, R13 ;  /* 0x000000060c0d7c24 */ /* 0x000fc8000f8e020d */
[----:B-1----:R-:W-:-:S04]  /*13d0*/  IMAD.WIDE R2, R13, 0x4, R2 ;  /* 0x000000040d027825 */ /* 0x002fc800078e0202 */
[----:B--2---:R-:W-:Y:S02]  /*13e0*/  @!P2 IMAD R0, R5, R4, R0 ;  /* 0x000000040500a224 */ /* 0x004fe400078e0200 */
[----:B------:R-:W1:Y:S02]  /*13f0*/  @!P5 LDC R4, c[0x3][0xc0] ;  /* 0x00c03000ff04db82 */ /* 0x000e640000000800 */
[----:B---3--:R-:W-:-:S04]  /*1400*/  @!P0 IMAD R0, R11, R6, R0 ;  /* 0x000000060b008224 */ /* 0x008fc800078e0200 */
[----:B0-----:R-:W-:-:S04]  /*1410*/  @!P1 IMAD R0, R7, R10, R0 ;  /* 0x0000000a07009224 */ /* 0x001fc800078e0200 */
[----:B----4-:R-:W-:-:S04]  /*1420*/  @!P4 IMAD R0, R15, R14, R0 ;  /* 0x0000000e0f00c224 */ /* 0x010fc800078e0200 */
[----:B------:R-:W-:-:S04]  /*1430*/  @!P3 IMAD R0, R17, R16, R0 ;  /* 0x000000101100b224 */ /* 0x000fc800078e0200 */
[----:B-----5:R-:W-:-:S04]  /*1440*/  @!P6 IMAD R0, R19, R18, R0 ;  /* 0x000000121300e224 */ /* 0x020fc800078e0200 */
[----:B-1----:R-:W-:-:S05]  /*1450*/  @!P5 IMAD R0, R21, R4, R0 ;  /* 0x000000041500d224 */ /* 0x002fca00078e0200 */
[----:B------:R-:W-:Y:S01]  /*1460*/  STG.E desc[UR4][R2.64], R0 ;  /* 0x0000000002007986 */ /* 0x000fe2000c101904 */
[----:B------:R-:W-:Y:S05]  /*1470*/  EXIT ;  /* 0x000000000000794d */ /* 0x000fea0003800000 */
.L_x_0:
[----:B------:R-:W-:-:S00]  /*1480*/  BRA `(.L_x_0) ;  /* 0xfffffffc00fc7947 */ /* 0x000fc0000383ffff */
[----:B------:R-:W-:-:S00]  /*1490*/  NOP ;  /* 0x0000000000007918 */ /* 0x000fc00000000000 */
        /* <DEDUP_REMOVED lines=14> */
.L_x_1:


//--------------------- .nv.shared.reserved.0     --------------------------
	.section	.nv.shared.reserved.0,"aw",@nobits
	.weak		__nv_reservedSMEM_offset_0_alias
	.size		__nv_reservedSMEM_offset_0_alias, 0, 64
	.other		__nv_reservedSMEM_offset_0_alias,@"STO_CUDA_RESERVED_SHARED STV_DEFAULT"
__nv_reservedSMEM_offset_0_alias:
	.zero		0
	.zero		64


//--------------------- .nv.constant0._Z5con2dPiS_i --------------------------
	.section	.nv.constant0._Z5con2dPiS_i,"a",@progbits
	.sectionflags	@""
	.align	4
.nv.constant0._Z5con2dPiS_i:
	.zero		916


//--------------------- SYMBOLS --------------------------

	.type		.nv.reservedSmem.offset0,@object
	.size		.nv.reservedSmem.offset0,0x4
